//
// Generated by NVIDIA NVVM Compiler
//
// Compiler Build ID: CL-36424714
// Cuda compilation tools, release 13.0, V13.0.88
// Based on NVVM 20.0.0
//

.version 9.0
.target sm_100
.address_size 64

.extern .func  (.param .b64 func_retval0) malloc
(
	.param .b64 malloc_param_0
)
;
.extern .func free
(
	.param .b64 free_param_0
)
;

.func _Z14permute_devicePciiiPii(
	.param .b64 _Z14permute_devicePciiiPii_param_0,
	.param .b32 _Z14permute_devicePciiiPii_param_1,
	.param .b32 _Z14permute_devicePciiiPii_param_2,
	.param .b64 _Z14permute_devicePciiiPii_param_3
)
{
	.reg .pred 	%p<7>;
	.reg .b16 	%rs<21>;
	.reg .b32 	%r<28>;
	.reg .b64 	%rd<10>;

	ld.param.u64 	%rd2, [_Z14permute_devicePciiiPii_param_0];
	ld.param.u32 	%r25, [_Z14permute_devicePciiiPii_param_1];
	ld.param.u32 	%r16, [_Z14permute_devicePciiiPii_param_2];
	ld.param.u64 	%rd3, [_Z14permute_devicePciiiPii_param_3];
	setp.eq.s32 	%p1, %r16, %r25;
	@%p1 bra 	$L__BB0_9;
	setp.lt.s32 	%p2, %r16, %r25;
	@%p2 bra 	$L__BB0_8;
	cvt.s64.s32 	%rd4, %r25;
	add.s64 	%rd1, %rd2, %rd4;
	add.s32 	%r1, %r25, 1;
	sub.s32 	%r17, %r16, %r25;
	add.s32 	%r18, %r17, 1;
	and.b32  	%r2, %r18, 3;
	setp.eq.s32 	%p3, %r2, 0;
	@%p3 bra 	$L__BB0_5;
	neg.s32 	%r23, %r2;
$L__BB0_4:
	.pragma "nounroll";
	cvt.s64.s32 	%rd5, %r25;
	add.s64 	%rd6, %rd2, %rd5;
	ld.u8 	%rs1, [%rd1];
	ld.u8 	%rs2, [%rd6];
	st.u8 	[%rd1], %rs2;
	st.u8 	[%rd6], %rs1;
	{ // callseq 0, 0
	.param .b64 param0;
	st.param.b64 	[param0], %rd2;
	.param .b32 param1;
	st.param.b32 	[param1], %r1;
	.param .b32 param2;
	st.param.b32 	[param2], %r16;
	.param .b64 param3;
	st.param.b64 	[param3], %rd3;
	call.uni 
	_Z14permute_devicePciiiPii, 
	(
	param0, 
	param1, 
	param2, 
	param3
	);
	} // callseq 0
	ld.u8 	%rs3, [%rd1];
	ld.u8 	%rs4, [%rd6];
	st.u8 	[%rd1], %rs4;
	st.u8 	[%rd6], %rs3;
	add.s32 	%r25, %r25, 1;
	add.s32 	%r23, %r23, 1;
	setp.ne.s32 	%p4, %r23, 0;
	@%p4 bra 	$L__BB0_4;
$L__BB0_5:
	setp.lt.u32 	%p5, %r17, 3;
	@%p5 bra 	$L__BB0_8;
	sub.s32 	%r27, %r25, %r16;
	add.s32 	%r26, %r25, -1;
$L__BB0_7:
	add.s32 	%r20, %r26, 1;
	cvt.s64.s32 	%rd7, %r20;
	add.s64 	%rd8, %rd2, %rd7;
	ld.u8 	%rs5, [%rd1];
	ld.u8 	%rs6, [%rd8];
	st.u8 	[%rd1], %rs6;
	st.u8 	[%rd8], %rs5;
	{ // callseq 1, 0
	.param .b64 param0;
	st.param.b64 	[param0], %rd2;
	.param .b32 param1;
	st.param.b32 	[param1], %r1;
	.param .b32 param2;
	st.param.b32 	[param2], %r16;
	.param .b64 param3;
	st.param.b64 	[param3], %rd3;
	call.uni 
	_Z14permute_devicePciiiPii, 
	(
	param0, 
	param1, 
	param2, 
	param3
	);
	} // callseq 1
	ld.u8 	%rs7, [%rd1];
	ld.u8 	%rs8, [%rd8];
	st.u8 	[%rd1], %rs8;
	st.u8 	[%rd8], %rs7;
	ld.u8 	%rs9, [%rd1];
	ld.u8 	%rs10, [%rd8+1];
	st.u8 	[%rd1], %rs10;
	st.u8 	[%rd8+1], %rs9;
	{ // callseq 2, 0
	.param .b64 param0;
	st.param.b64 	[param0], %rd2;
	.param .b32 param1;
	st.param.b32 	[param1], %r1;
	.param .b32 param2;
	st.param.b32 	[param2], %r16;
	.param .b64 param3;
	st.param.b64 	[param3], %rd3;
	call.uni 
	_Z14permute_devicePciiiPii, 
	(
	param0, 
	param1, 
	param2, 
	param3
	);
	} // callseq 2
	ld.u8 	%rs11, [%rd1];
	ld.u8 	%rs12, [%rd8+1];
	st.u8 	[%rd1], %rs12;
	st.u8 	[%rd8+1], %rs11;
	ld.u8 	%rs13, [%rd1];
	ld.u8 	%rs14, [%rd8+2];
	st.u8 	[%rd1], %rs14;
	st.u8 	[%rd8+2], %rs13;
	{ // callseq 3, 0
	.param .b64 param0;
	st.param.b64 	[param0], %rd2;
	.param .b32 param1;
	st.param.b32 	[param1], %r1;
	.param .b32 param2;
	st.param.b32 	[param2], %r16;
	.param .b64 param3;
	st.param.b64 	[param3], %rd3;
	call.uni 
	_Z14permute_devicePciiiPii, 
	(
	param0, 
	param1, 
	param2, 
	param3
	);
	} // callseq 3
	ld.u8 	%rs15, [%rd1];
	ld.u8 	%rs16, [%rd8+2];
	st.u8 	[%rd1], %rs16;
	st.u8 	[%rd8+2], %rs15;
	ld.u8 	%rs17, [%rd1];
	ld.u8 	%rs18, [%rd8+3];
	st.u8 	[%rd1], %rs18;
	st.u8 	[%rd8+3], %rs17;
	{ // callseq 4, 0
	.param .b64 param0;
	st.param.b64 	[param0], %rd2;
	.param .b32 param1;
	st.param.b32 	[param1], %r1;
	.param .b32 param2;
	st.param.b32 	[param2], %r16;
	.param .b64 param3;
	st.param.b64 	[param3], %rd3;
	call.uni 
	_Z14permute_devicePciiiPii, 
	(
	param0, 
	param1, 
	param2, 
	param3
	);
	} // callseq 4
	ld.u8 	%rs19, [%rd1];
	ld.u8 	%rs20, [%rd8+3];
	st.u8 	[%rd1], %rs20;
	st.u8 	[%rd8+3], %rs19;
	add.s32 	%r27, %r27, 4;
	add.s32 	%r26, %r26, 4;
	setp.ne.s32 	%p6, %r27, 1;
	@%p6 bra 	$L__BB0_7;
$L__BB0_8:
	ret;
$L__BB0_9:
	cvta.to.local.u64 	%rd9, %rd3;
	ld.local.u32 	%r21, [%rd9];
	add.s32 	%r22, %r21, 1;
	st.local.u32 	[%rd9], %r22;
	bra.uni 	$L__BB0_8;

}
	// .globl	_Z14permute_kernelPciPi
.visible .entry _Z14permute_kernelPciPi(
	.param .u64 .ptr .align 1 _Z14permute_kernelPciPi_param_0,
	.param .u32 _Z14permute_kernelPciPi_param_1,
	.param .u64 .ptr .align 1 _Z14permute_kernelPciPi_param_2
)
{
	.local .align 4 .b8 	__local_depot1[4];
	.reg .b64 	%SP;
	.reg .b64 	%SPL;
	.reg .pred 	%p<11>;
	.reg .b16 	%rs<32>;
	.reg .b32 	%r<30>;
	.reg .b64 	%rd<37>;

	mov.u64 	%SPL, __local_depot1;
	cvta.local.u64 	%SP, %SPL;
	ld.param.u64 	%rd16, [_Z14permute_kernelPciPi_param_0];
	ld.param.u32 	%r17, [_Z14permute_kernelPciPi_param_1];
	ld.param.u64 	%rd15, [_Z14permute_kernelPciPi_param_2];
	cvta.to.global.u64 	%rd1, %rd16;
	mov.u32 	%r18, %tid.x;
	mov.u32 	%r19, %ctaid.x;
	mov.u32 	%r20, %ntid.x;
	mad.lo.s32 	%r1, %r19, %r20, %r18;
	setp.ge.s32 	%p1, %r1, %r17;
	@%p1 bra 	$L__BB1_15;
	cvt.s64.s32 	%rd17, %r17;
	{ // callseq 5, 0
	.param .b64 param0;
	st.param.b64 	[param0], %rd17;
	.param .b64 retval0;
	call.uni (retval0), 
	malloc, 
	(
	param0
	);
	ld.param.b64 	%rd18, [retval0];
	} // callseq 5
	setp.lt.s32 	%p2, %r17, 1;
	@%p2 bra 	$L__BB1_14;
	and.b32  	%r2, %r17, 15;
	setp.lt.u32 	%p3, %r17, 16;
	mov.b32 	%r27, 0;
	@%p3 bra 	$L__BB1_5;
	and.b32  	%r27, %r17, 2147483632;
	neg.s32 	%r25, %r27;
	add.s64 	%rd34, %rd1, 7;
	add.s64 	%rd33, %rd18, 7;
$L__BB1_4:
	.pragma "nounroll";
	ld.global.u8 	%rs1, [%rd34+-7];
	st.u8 	[%rd33+-7], %rs1;
	ld.global.u8 	%rs2, [%rd34+-6];
	st.u8 	[%rd33+-6], %rs2;
	ld.global.u8 	%rs3, [%rd34+-5];
	st.u8 	[%rd33+-5], %rs3;
	ld.global.u8 	%rs4, [%rd34+-4];
	st.u8 	[%rd33+-4], %rs4;
	ld.global.u8 	%rs5, [%rd34+-3];
	st.u8 	[%rd33+-3], %rs5;
	ld.global.u8 	%rs6, [%rd34+-2];
	st.u8 	[%rd33+-2], %rs6;
	ld.global.u8 	%rs7, [%rd34+-1];
	st.u8 	[%rd33+-1], %rs7;
	ld.global.u8 	%rs8, [%rd34];
	st.u8 	[%rd33], %rs8;
	ld.global.u8 	%rs9, [%rd34+1];
	st.u8 	[%rd33+1], %rs9;
	ld.global.u8 	%rs10, [%rd34+2];
	st.u8 	[%rd33+2], %rs10;
	ld.global.u8 	%rs11, [%rd34+3];
	st.u8 	[%rd33+3], %rs11;
	ld.global.u8 	%rs12, [%rd34+4];
	st.u8 	[%rd33+4], %rs12;
	ld.global.u8 	%rs13, [%rd34+5];
	st.u8 	[%rd33+5], %rs13;
	ld.global.u8 	%rs14, [%rd34+6];
	st.u8 	[%rd33+6], %rs14;
	ld.global.u8 	%rs15, [%rd34+7];
	st.u8 	[%rd33+7], %rs15;
	ld.global.u8 	%rs16, [%rd34+8];
	st.u8 	[%rd33+8], %rs16;
	add.s32 	%r25, %r25, 16;
	add.s64 	%rd34, %rd34, 16;
	add.s64 	%rd33, %rd33, 16;
	setp.ne.s32 	%p4, %r25, 0;
	@%p4 bra 	$L__BB1_4;
$L__BB1_5:
	setp.eq.s32 	%p5, %r2, 0;
	@%p5 bra 	$L__BB1_14;
	and.b32  	%r8, %r17, 7;
	setp.lt.u32 	%p6, %r2, 8;
	@%p6 bra 	$L__BB1_8;
	cvt.u64.u32 	%rd19, %r27;
	add.s64 	%rd20, %rd1, %rd19;
	ld.global.u8 	%rs17, [%rd20];
	add.s64 	%rd21, %rd18, %rd19;
	st.u8 	[%rd21], %rs17;
	ld.global.u8 	%rs18, [%rd20+1];
	st.u8 	[%rd21+1], %rs18;
	ld.global.u8 	%rs19, [%rd20+2];
	st.u8 	[%rd21+2], %rs19;
	ld.global.u8 	%rs20, [%rd20+3];
	st.u8 	[%rd21+3], %rs20;
	ld.global.u8 	%rs21, [%rd20+4];
	st.u8 	[%rd21+4], %rs21;
	ld.global.u8 	%rs22, [%rd20+5];
	st.u8 	[%rd21+5], %rs22;
	ld.global.u8 	%rs23, [%rd20+6];
	st.u8 	[%rd21+6], %rs23;
	ld.global.u8 	%rs24, [%rd20+7];
	st.u8 	[%rd21+7], %rs24;
	add.s32 	%r27, %r27, 8;
$L__BB1_8:
	setp.eq.s32 	%p7, %r8, 0;
	@%p7 bra 	$L__BB1_14;
	and.b32  	%r11, %r17, 3;
	setp.lt.u32 	%p8, %r8, 4;
	@%p8 bra 	$L__BB1_11;
	cvt.u64.u32 	%rd22, %r27;
	add.s64 	%rd23, %rd1, %rd22;
	ld.global.u8 	%rs25, [%rd23];
	add.s64 	%rd24, %rd18, %rd22;
	st.u8 	[%rd24], %rs25;
	ld.global.u8 	%rs26, [%rd23+1];
	st.u8 	[%rd24+1], %rs26;
	ld.global.u8 	%rs27, [%rd23+2];
	st.u8 	[%rd24+2], %rs27;
	ld.global.u8 	%rs28, [%rd23+3];
	st.u8 	[%rd24+3], %rs28;
	add.s32 	%r27, %r27, 4;
$L__BB1_11:
	setp.eq.s32 	%p9, %r11, 0;
	@%p9 bra 	$L__BB1_14;
	cvt.u64.u32 	%rd25, %r27;
	add.s64 	%rd36, %rd18, %rd25;
	add.s64 	%rd35, %rd1, %rd25;
	neg.s32 	%r29, %r11;
$L__BB1_13:
	.pragma "nounroll";
	ld.global.u8 	%rs29, [%rd35];
	st.u8 	[%rd36], %rs29;
	add.s64 	%rd36, %rd36, 1;
	add.s64 	%rd35, %rd35, 1;
	add.s32 	%r29, %r29, 1;
	setp.ne.s32 	%p10, %r29, 0;
	@%p10 bra 	$L__BB1_13;
$L__BB1_14:
	add.u64 	%rd26, %SP, 0;
	add.u64 	%rd27, %SPL, 0;
	cvt.s64.s32 	%rd28, %r1;
	add.s64 	%rd29, %rd18, %rd28;
	ld.u8 	%rs30, [%rd18];
	ld.u8 	%rs31, [%rd29];
	st.u8 	[%rd18], %rs31;
	st.u8 	[%rd29], %rs30;
	mov.b32 	%r22, 0;
	st.local.u32 	[%rd27], %r22;
	add.s32 	%r23, %r17, -1;
	{ // callseq 6, 0
	.param .b64 param0;
	st.param.b64 	[param0], %rd18;
	.param .b32 param1;
	st.param.b32 	[param1], 1;
	.param .b32 param2;
	st.param.b32 	[param2], %r23;
	.param .b64 param3;
	st.param.b64 	[param3], %rd26;
	call.uni 
	_Z14permute_devicePciiiPii, 
	(
	param0, 
	param1, 
	param2, 
	param3
	);
	} // callseq 6
	ld.local.u32 	%r24, [%rd27];
	cvta.to.global.u64 	%rd30, %rd15;
	mul.wide.s32 	%rd31, %r1, 4;
	add.s64 	%rd32, %rd30, %rd31;
	st.global.u32 	[%rd32], %r24;
	{ // callseq 7, 0
	.param .b64 param0;
	st.param.b64 	[param0], %rd18;
	call.uni 
	free, 
	(
	param0
	);
	} // callseq 7
$L__BB1_15:
	ret;

}


// ===== COMPILED SASS (sm_100) =====

	.target	sm_100

	.elftype	@"ET_EXEC"


//--------------------- .note.nv.tkinfo           --------------------------
	.section	.note.nv.tkinfo,"",@"SHT_NOTE"
	.sectionflags	@"SHF_NOTE_NV_TKINFO"
	.tkinfo
        /*0018*/ 	.word	0x00000002
        /*0030*/ 	.string	""
        /*0030*/ 	.string	"ptxas"
        /*0030*/ 	.string	"Cuda compilation tools, release 13.0, V13.0.88"
        /*0030*/ 	.string	"Build cuda_13.0.r13.0/compiler.36424714_0"
        /*0030*/ 	.string	"-arch sm_100 -m 64 "



//--------------------- .note.nv.cuinfo           --------------------------
	.section	.note.nv.cuinfo,"",@"SHT_NOTE"
	.sectionflags	@"SHF_NOTE_NV_CUINFO"
        /*0018*/ 	.short	0x0002
        /*001a*/ 	.short	0x0064
        /*001c*/ 	.short	0x0082
	.zero		2


//--------------------- .nv.info                  --------------------------
	.section	.nv.info,"",@"SHT_CUDA_INFO"
	.align	4


	//----- nvinfo : EIATTR_REGCOUNT
	.align		4
        /*0000*/ 	.byte	0x04, 0x2f
        /*0002*/ 	.short	(.L_1 - .L_0)
	.align		4
.L_0:
        /*0004*/ 	.word	index@(_Z14permute_kernelPciPi)
        /*0008*/ 	.word	0x00000028


	//----- nvinfo : EIATTR_FRAME_SIZE
	.align		4
.L_1:
        /*000c*/ 	.byte	0x04, 0x11
        /*000e*/ 	.short	(.L_3 - .L_2)
	.align		4
.L_2:
        /*0010*/ 	.word	index@($_Z14permute_kernelPciPi$_Z14permute_devicePciiiPii)
        /*0014*/ 	.word	0x00000008


	//----- nvinfo : EIATTR_FRAME_SIZE
	.align		4
.L_3:
        /*0018*/ 	.byte	0x04, 0x11
        /*001a*/ 	.short	(.L_5 - .L_4)
	.align		4
.L_4:
        /*001c*/ 	.word	index@(_Z14permute_kernelPciPi)
        /*0020*/ 	.word	0x00000008


	//----- nvinfo : EIATTR_MIN_STACK_SIZE
	.align		4
.L_5:
        /*0024*/ 	.byte	0x04, 0x12
        /*0026*/ 	.short	(.L_7 - .L_6)
	.align		4
.L_6:
        /*0028*/ 	.word	index@(_Z14permute_kernelPciPi)
        /*002c*/ 	.word	0x00000008
.L_7:


//--------------------- .nv.compat                --------------------------
	.section	.nv.compat,"",@"SHT_CUDA_COMPAT_INFO"
	.align	4
        /*0000*/ 	.byte	0x02, 0x09, 0x00, 0x00, 0x02, 0x02, 0x01, 0x00, 0x02, 0x05, 0x05, 0x00, 0x03, 0x07, 0x01, 0x01
        /*0010*/ 	.byte	0x02, 0x03, 0x00, 0x00, 0x02, 0x06, 0x01, 0x00, 0x04, 0x0b, 0x08, 0x00, 0x09, 0x00, 0x00, 0x00
        /*0020*/ 	.byte	0x00, 0x00, 0x00, 0x00


//--------------------- .nv.info._Z14permute_kernelPciPi --------------------------
	.section	.nv.info._Z14permute_kernelPciPi,"",@"SHT_CUDA_INFO"
	.sectionflags	@""
	.align	4


	//----- nvinfo : EIATTR_CUDA_API_VERSION
	.align		4
        /*0000*/ 	.byte	0x04, 0x37
        /*0002*/ 	.short	(.L_9 - .L_8)
.L_8:
        /*0004*/ 	.word	0x00000082


	//----- nvinfo : EIATTR_KPARAM_INFO
	.align		4
.L_9:
        /*0008*/ 	.byte	0x04, 0x17
        /*000a*/ 	.short	(.L_11 - .L_10)
.L_10:
        /*000c*/ 	.word	0x00000000
        /*0010*/ 	.short	0x0002
        /*0012*/ 	.short	0x0010
        /*0014*/ 	.byte	0x00, 0xf5, 0x21, 0x00


	//----- nvinfo : EIATTR_KPARAM_INFO
	.align		4
.L_11:
        /*0018*/ 	.byte	0x04, 0x17
        /*001a*/ 	.short	(.L_13 - .L_12)
.L_12:
        /*001c*/ 	.word	0x00000000
        /*0020*/ 	.short	0x0001
        /*0022*/ 	.short	0x0008
        /*0024*/ 	.byte	0x00, 0xf0, 0x11, 0x00


	//----- nvinfo : EIATTR_KPARAM_INFO
	.align		4
.L_13:
        /*0028*/ 	.byte	0x04, 0x17
        /*002a*/ 	.short	(.L_15 - .L_14)
.L_14:
        /*002c*/ 	.word	0x00000000
        /*0030*/ 	.short	0x0000
        /*0032*/ 	.short	0x0000
        /*0034*/ 	.byte	0x00, 0xf5, 0x21, 0x00


	//----- nvinfo : EIATTR_SPARSE_MMA_MASK
	.align		4
.L_15:
        /*0038*/ 	.byte	0x03, 0x50
        /*003a*/ 	.short	0x0000


	//----- nvinfo : EIATTR_MAXREG_COUNT
	.align		4
        /*003c*/ 	.byte	0x03, 0x1b
        /*003e*/ 	.short	0x00ff


	//----- nvinfo : EIATTR_EXTERNS
	.align		4
        /*0040*/ 	.byte	0x04, 0x0f
        /*0042*/ 	.short	(.L_17 - .L_16)


	//   ....[0]....
	.align		4
.L_16:
        /*0044*/ 	.word	index@(malloc)


	//   ....[1]....
	.align		4
        /*0048*/ 	.word	index@(free)


	//----- nvinfo : EIATTR_MERCURY_ISA_VERSION
	.align		4
.L_17:
        /*004c*/ 	.byte	0x03, 0x5f
        /*004e*/ 	.short	0x0101


	//----- nvinfo : EIATTR_VRC_CTA_INIT_COUNT
	.align		4
        /*0050*/ 	.byte	0x02, 0x4a
	.zero		1
	.zero		1


	//----- nvinfo : EIATTR_SYSCALL_OFFSETS
	.align		4
        /*0054*/ 	.byte	0x04, 0x46
        /*0056*/ 	.short	(.L_19 - .L_18)


	//   ....[0]....
.L_18:
        /*0058*/ 	.word	0x00000140


	//   ....[1]....
        /*005c*/ 	.word	0x00000c70


	//----- nvinfo : EIATTR_EXIT_INSTR_OFFSETS
	.align		4
.L_19:
        /*0060*/ 	.byte	0x04, 0x1c
        /*0062*/ 	.short	(.L_21 - .L_20)


	//   ....[0]....
.L_20:
        /*0064*/ 	.word	0x000000c0


	//   ....[1]....
        /*0068*/ 	.word	0x00000c80


	//----- nvinfo : EIATTR_CRS_STACK_SIZE
	.align		4
.L_21:
        /*006c*/ 	.byte	0x04, 0x1e
        /*006e*/ 	.short	(.L_23 - .L_22)
.L_22:
        /*0070*/ 	.word	0x00000000


	//----- nvinfo : EIATTR_CBANK_PARAM_SIZE
	.align		4
.L_23:
        /*0074*/ 	.byte	0x03, 0x19
        /*0076*/ 	.short	0x0018


	//----- nvinfo : EIATTR_PARAM_CBANK
	.align		4
        /*0078*/ 	.byte	0x04, 0x0a
        /*007a*/ 	.short	(.L_25 - .L_24)
	.align		4
.L_24:
        /*007c*/ 	.word	index@(.nv.constant0._Z14permute_kernelPciPi)
        /*0080*/ 	.short	0x0380
        /*0082*/ 	.short	0x0018


	//----- nvinfo : EIATTR_SW_WAR
	.align		4
.L_25:
        /*0084*/ 	.byte	0x04, 0x36
        /*0086*/ 	.short	(.L_27 - .L_26)
.L_26:
        /*0088*/ 	.word	0x00000008
.L_27:


//--------------------- .nv.callgraph             --------------------------
	.section	.nv.callgraph,"",@"SHT_CUDA_CALLGRAPH"
	.align	4
	.sectionentsize	8
	.align		4
        /*0000*/ 	.word	0x00000000
	.align		4
        /*0004*/ 	.word	0xffffffff
	.align		4
        /*0008*/ 	.word	index@(_Z14permute_kernelPciPi)
	.align		4
        /*000c*/ 	.word	index@(free)
	.align		4
        /*0010*/ 	.word	index@(_Z14permute_kernelPciPi)
	.align		4
        /*0014*/ 	.word	index@(malloc)
	.align		4
        /*0018*/ 	.word	0x00000000
	.align		4
        /*001c*/ 	.word	0xfffffffe
	.align		4
        /*0020*/ 	.word	0x00000000
	.align		4
        /*0024*/ 	.word	0xfffffffd
	.align		4
        /*0028*/ 	.word	0x00000000
	.align		4
        /*002c*/ 	.word	0xfffffffc


//--------------------- .nv.constant4             --------------------------
	.section	.nv.constant4,"a",@progbits
	.align	8
	.align		8
.nv.constant4:
        /*0000*/ 	.dword	malloc
	.align		8
        /*0008*/ 	.dword	free


//--------------------- .text._Z14permute_kernelPciPi --------------------------
	.section	.text._Z14permute_kernelPciPi,"ax",@progbits
	.align	128
        .global         _Z14permute_kernelPciPi
        .type           _Z14permute_kernelPciPi,@function
        .size           _Z14permute_kernelPciPi,(.L_x_18 - _Z14permute_kernelPciPi)
        .other          _Z14permute_kernelPciPi,@"STO_CUDA_ENTRY STV_DEFAULT"
_Z14permute_kernelPciPi:
.text._Z14permute_kernelPciPi:
[----:B------:R-:W0:Y:S01]  /*0000*/  LDC R1, c[0x0][0x37c] ;  /* 0x0000df00ff017b82 */ /* 0x000e220000000800 */
[----:B------:R-:W1:Y:S01]  /*0010*/  S2R R2, SR_TID.X ;  /* 0x0000000000027919 */ /* 0x000e620000002100 */
[----:B------:R-:W2:Y:S06]  /*0020*/  LDCU UR6, c[0x0][0x2fc] ;  /* 0x00005f80ff0677ac */ /* 0x000eac0008000800 */
[----:B------:R-:W1:Y:S01]  /*0030*/  S2UR UR7, SR_CTAID.X ;  /* 0x00000000000779c3 */ /* 0x000e620000002500 */
[----:B0-----:R-:W-:Y:S01]  /*0040*/  VIADD R1, R1, 0xfffffff8 ;  /* 0xfffffff801017836 */ /* 0x001fe20000000000 */
[----:B------:R-:W0:Y:S01]  /*0050*/  LDCU UR4, c[0x0][0x388] ;  /* 0x00007100ff0477ac */ /* 0x000e220008000800 */
[----:B------:R-:W3:Y:S05]  /*0060*/  LDCU UR5, c[0x0][0x2f8] ;  /* 0x00005f00ff0577ac */ /* 0x000eea0008000800 */
[----:B------:R-:W1:Y:S01]  /*0070*/  LDC R3, c[0x0][0x360] ;  /* 0x0000d800ff037b82 */ /* 0x000e620000000800 */
[----:B---3--:R-:W-:-:S05]  /*0080*/  IADD3 R23, P1, PT, R1, UR5, RZ ;  /* 0x0000000501177c10 */ /* 0x008fca000ff3e0ff */
[----:B--2---:R-:W-:Y:S02]  /*0090*/  IMAD.X R22, RZ, RZ, UR6, P1 ;  /* 0x00000006ff167e24 */ /* 0x004fe400088e06ff */
[----:B-1----:R-:W-:-:S05]  /*00a0*/  IMAD R2, R3, UR7, R2 ;  /* 0x0000000703027c24 */ /* 0x002fca000f8e0202 */
[----:B0-----:R-:W-:-:S13]  /*00b0*/  ISETP.GE.AND P0, PT, R2, UR4, PT ;  /* 0x0000000402007c0c */ /* 0x001fda000bf06270 */
[----:B------:R-:W-:Y:S05]  /*00c0*/  @P0 EXIT ;  /* 0x000000000000094d */ /* 0x000fea0003800000 */
[----:B------:R-:W-:Y:S01]  /*00d0*/  MOV R0, 0x0 ;  /* 0x0000000000007802 */ /* 0x000fe20000000f00 */
[----:B------:R-:W0:Y:S03]  /*00e0*/  LDCU UR5, c[0x0][0x388] ;  /* 0x00007100ff0577ac */ /* 0x000e260008000800 */
[----:B------:R1:W2:Y:S01]  /*00f0*/  LDC.64 R6, c[0x4][R0] ;  /* 0x0100000000067b82 */ /* 0x0002a20000000a00 */
[----:B------:R-:W-:-:S06]  /*0100*/  USHF.R.S32.HI UR4, URZ, 0x1f, UR4 ;  /* 0x0000001fff047899 */ /* 0x000fcc0008011404 */
[----:B------:R-:W-:Y:S02]  /*0110*/  IMAD.U32 R5, RZ, RZ, UR4 ;  /* 0x00000004ff057e24 */ /* 0x000fe4000f8e00ff */
[----:B01----:R-:W-:-:S07]  /*0120*/  IMAD.U32 R4, RZ, RZ, UR5 ;  /* 0x00000005ff047e24 */ /* 0x003fce000f8e00ff */
[----:B------:R-:W-:-:S07]  /*0130*/  LEPC R20, `(.L_x_0) ;  /* 0x000000001014794e */ /* 0x000fce0000000000 */
[----:B--2---:R-:W-:Y:S05]  /*0140*/  CALL.ABS.NOINC R6 ;  /* 0x0000000006007343 */ /* 0x004fea0003c00000 */
.L_x_0:
[----:B------:R-:W0:Y:S01]  /*0150*/  LDC R7, c[0x0][0x388] ;  /* 0x0000e200ff077b82 */ /* 0x000e220000000800 */
[----:B------:R-:W-:Y:S02]  /*0160*/  IMAD.MOV.U32 R16, RZ, RZ, R4 ;  /* 0x000000ffff107224 */ /* 0x000fe400078e0004 */
[----:B------:R-:W-:-:S05]  /*0170*/  IMAD.MOV.U32 R17, RZ, RZ, R5 ;  /* 0x000000ffff117224 */ /* 0x000fca00078e0005 */
[----:B------:R-:W1:Y:S01]  /*0180*/  LDC.64 R18, c[0x0][0x358] ;  /* 0x0000d600ff127b82 */ /* 0x000e620000000a00 */
[----:B0-----:R-:W-:-:S13]  /*0190*/  ISETP.GE.AND P0, PT, R7, 0x1, PT ;  /* 0x000000010700780c */ /* 0x001fda0003f06270 */
[----:B-1----:R-:W-:Y:S05]  /*01a0*/  @!P0 BRA `(.L_x_1) ;  /* 0x0000000800348947 */ /* 0x002fea0003800000 */
[C---:B------:R-:W-:Y:S01]  /*01b0*/  ISETP.GE.U32.AND P1, PT, R7.reuse, 0x10, PT ;  /* 0x000000100700780c */ /* 0x040fe20003f26070 */
[----:B------:R-:W-:Y:S01]  /*01c0*/  IMAD.MOV.U32 R3, RZ, RZ, RZ ;  /* 0x000000ffff037224 */ /* 0x000fe200078e00ff */
[----:B------:R-:W-:-:S04]  /*01d0*/  LOP3.LUT R12, R7, 0xf, RZ, 0xc0, !PT ;  /* 0x0000000f070c7812 */ /* 0x000fc800078ec0ff */
[----:B------:R-:W-:-:S07]  /*01e0*/  ISETP.NE.AND P0, PT, R12, RZ, PT ;  /* 0x000000ff0c00720c */ /* 0x000fce0003f05270 */
[----:B------:R-:W-:Y:S06]  /*01f0*/  @!P1 BRA `(.L_x_2) ;  /* 0x0000000000e89947 */ /* 0x000fec0003800000 */
[----:B------:R-:W0:Y:S01]  /*0200*/  LDCU.64 UR4, c[0x0][0x380] ;  /* 0x00007000ff0477ac */ /* 0x000e220008000a00 */
[----:B------:R-:W-:Y:S01]  /*0210*/  LOP3.LUT R3, R7, 0x7ffffff0, RZ, 0xc0, !PT ;  /* 0x7ffffff007037812 */ /* 0x000fe200078ec0ff */
[----:B------:R-:W-:Y:S01]  /*0220*/  BSSY.RECONVERGENT B0, `(.L_x_2) ;  /* 0x0000037000007945 */ /* 0x000fe20003800200 */
[----:B------:R-:W-:-:S03]  /*0230*/  IADD3 R6, P1, PT, R16, 0x7, RZ ;  /* 0x0000000710067810 */ /* 0x000fc60007f3e0ff */
[----:B------:R-:W-:Y:S02]  /*0240*/  IMAD.MOV R0, RZ, RZ, -R3 ;  /* 0x000000ffff007224 */ /* 0x000fe400078e0a03 */
[----:B------:R-:W-:Y:S01]  /*0250*/  IMAD.X R13, RZ, RZ, R17, P1 ;  /* 0x000000ffff0d7224 */ /* 0x000fe200008e0611 */
[----:B0-----:R-:W-:-:S04]  /*0260*/  UIADD3 UR4, UP0, UPT, UR4, 0x7, URZ ;  /* 0x0000000704047890 */ /* 0x001fc8000ff1e0ff */
[----:B------:R-:W-:Y:S02]  /*0270*/  UIADD3.X UR5, UPT, UPT, URZ, UR5, URZ, UP0, !UPT ;  /* 0x00000005ff057290 */ /* 0x000fe400087fe4ff */
[----:B------:R-:W-:-:S04]  /*0280*/  IMAD.U32 R10, RZ, RZ, UR4 ;  /* 0x00000004ff0a7e24 */ /* 0x000fc8000f8e00ff */
[----:B------:R-:W-:-:S07]  /*0290*/  IMAD.U32 R11, RZ, RZ, UR5 ;  /* 0x00000005ff0b7e24 */ /* 0x000fce000f8e00ff */
.L_x_3:
[----:B------:R-:W-:Y:S01]  /*02a0*/  R2UR UR4, R18 ;  /* 0x00000000120472ca */ /* 0x000fe200000e0000 */
[----:B------:R-:W-:Y:S01]  /*02b0*/  IMAD.MOV.U32 R4, RZ, RZ, R10 ;  /* 0x000000ffff047224 */ /* 0x000fe200078e000a */
[----:B------:R-:W-:Y:S01]  /*02c0*/  R2UR UR5, R19 ;  /* 0x00000000130572ca */ /* 0x000fe200000e0000 */
[----:B------:R-:W-:-:S12]  /*02d0*/  IMAD.MOV.U32 R5, RZ, RZ, R11 ;  /* 0x000000ffff057224 */ /* 0x000fd800078e000b */
[----:B--2---:R-:W2:Y:S01]  /*02e0*/  LDG.E.U8 R11, desc[UR4][R4.64+-0x7] ;  /* 0xfffff904040b7981 */ /* 0x004ea2000c1e1100 */
[----:B------:R-:W-:Y:S01]  /*02f0*/  R2UR UR6, R18 ;  /* 0x00000000120672ca */ /* 0x000fe200000e0000 */
[----:B------:R-:W-:Y:S01]  /*0300*/  IMAD.MOV.U32 R8, RZ, RZ, R6 ;  /* 0x000000ffff087224 */ /* 0x000fe200078e0006 */
[----:B------:R-:W-:Y:S01]  /*0310*/  R2UR UR7, R19 ;  /* 0x00000000130772ca */ /* 0x000fe200000e0000 */
[----:B------:R-:W-:-:S05]  /*0320*/  IMAD.MOV.U32 R9, RZ, RZ, R13 ;  /* 0x000000ffff097224 */ /* 0x000fca00078e000d */
[----:B--2---:R0:W-:Y:S07]  /*0330*/  ST.E.U8 desc[UR4][R8.64+-0x7], R11 ;  /* 0xfffff90b08007985 */ /* 0x0041ee000c101104 */
[----:B------:R-:W2:Y:S04]  /*0340*/  LDG.E.U8 R13, desc[UR6][R4.64+-0x6] ;  /* 0xfffffa06040d7981 */ /* 0x000ea8000c1e1100 */
[----:B--2---:R1:W-:Y:S04]  /*0350*/  ST.E.U8 desc[UR4][R8.64+-0x6], R13 ;  /* 0xfffffa0d08007985 */ /* 0x0043e8000c101104 */
[----:B------:R-:W2:Y:S04]  /*0360*/  LDG.E.U8 R15, desc[UR6][R4.64+-0x5] ;  /* 0xfffffb06040f7981 */ /* 0x000ea8000c1e1100 */
[----:B--2---:R2:W-:Y:S04]  /*0370*/  ST.E.U8 desc[UR4][R8.64+-0x5], R15 ;  /* 0xfffffb0f08007985 */ /* 0x0045e8000c101104 */
[----:B------:R-:W3:Y:S04]  /*0380*/  LDG.E.U8 R21, desc[UR6][R4.64+-0x4] ;  /* 0xfffffc0604157981 */ /* 0x000ee8000c1e1100 */
[----:B---3--:R3:W-:Y:S04]  /*0390*/  ST.E.U8 desc[UR4][R8.64+-0x4], R21 ;  /* 0xfffffc1508007985 */ /* 0x0087e8000c101104 */
[----:B0-----:R-:W4:Y:S04]  /*03a0*/  LDG.E.U8 R11, desc[UR6][R4.64+-0x3] ;  /* 0xfffffd06040b7981 */ /* 0x001f28000c1e1100 */
[----:B----4-:R0:W-:Y:S04]  /*03b0*/  ST.E.U8 desc[UR4][R8.64+-0x3], R11 ;  /* 0xfffffd0b08007985 */ /* 0x0101e8000c101104 */
[----:B-1----:R-:W4:Y:S04]  /*03c0*/  LDG.E.U8 R13, desc[UR6][R4.64+-0x2] ;  /* 0xfffffe06040d7981 */ /* 0x002f28000c1e1100 */
[----:B----4-:R1:W-:Y:S04]  /*03d0*/  ST.E.U8 desc[UR4][R8.64+-0x2], R13 ;  /* 0xfffffe0d08007985 */ /* 0x0103e8000c101104 */
[----:B--2---:R-:W2:Y:S04]  /*03e0*/  LDG.E.U8 R15, desc[UR6][R4.64+-0x1] ;  /* 0xffffff06040f7981 */ /* 0x004ea8000c1e1100 */
[----:B--2---:R2:W-:Y:S04]  /*03f0*/  ST.E.U8 desc[UR4][R8.64+-0x1], R15 ;  /* 0xffffff0f08007985 */ /* 0x0045e8000c101104 */
[----:B---3--:R-:W3:Y:S04]  /*0400*/  LDG.E.U8 R21, desc[UR6][R4.64] ;  /* 0x0000000604157981 */ /* 0x008ee8000c1e1100 */
        /* <DEDUP_REMOVED lines=13> */
[----:B--2---:R-:W2:Y:S01]  /*04e0*/  LDG.E.U8 R15, desc[UR6][R4.64+0x7] ;  /* 0x00000706040f7981 */ /* 0x004ea2000c1e1100 */
[----:B------:R-:W-:-:S05]  /*04f0*/  VIADD R0, R0, 0x10 ;  /* 0x0000001000007836 */ /* 0x000fca0000000000 */
[----:B------:R-:W-:Y:S01]  /*0500*/  ISETP.NE.AND P1, PT, R0, RZ, PT ;  /* 0x000000ff0000720c */ /* 0x000fe20003f25270 */
[----:B--2---:R2:W-:Y:S04]  /*0510*/  ST.E.U8 desc[UR4][R8.64+0x7], R15 ;  /* 0x0000070f08007985 */ /* 0x0045e8000c101104 */
[----:B---3--:R-:W3:Y:S01]  /*0520*/  LDG.E.U8 R21, desc[UR6][R4.64+0x8] ;  /* 0x0000080604157981 */ /* 0x008ee2000c1e1100 */
[----:B------:R-:W-:Y:S02]  /*0530*/  IADD3 R10, P2, PT, R4, 0x10, RZ ;  /* 0x00000010040a7810 */ /* 0x000fe40007f5e0ff */
[----:B------:R-:W-:-:S03]  /*0540*/  IADD3 R6, P3, PT, R8, 0x10, RZ ;  /* 0x0000001008067810 */ /* 0x000fc60007f7e0ff */
[----:B0-----:R-:W-:Y:S02]  /*0550*/  IMAD.X R11, RZ, RZ, R5, P2 ;  /* 0x000000ffff0b7224 */ /* 0x001fe400010e0605 */
[----:B-1----:R-:W-:Y:S01]  /*0560*/  IMAD.X R13, RZ, RZ, R9, P3 ;  /* 0x000000ffff0d7224 */ /* 0x002fe200018e0609 */
[----:B---3--:R2:W-:Y:S01]  /*0570*/  ST.E.U8 desc[UR4][R8.64+0x8], R21 ;  /* 0x0000081508007985 */ /* 0x0085e2000c101104 */
[----:B------:R-:W-:Y:S06]  /*0580*/  @P1 BRA `(.L_x_3) ;  /* 0xfffffffc00441947 */ /* 0x000fec000383ffff */
[----:B------:R-:W-:Y:S05]  /*0590*/  BSYNC.RECONVERGENT B0 ;  /* 0x0000000000007941 */ /* 0x000fea0003800200 */
.L_x_2:
[----:B------:R-:W-:Y:S04]  /*05a0*/  BSSY.RECONVERGENT B0, `(.L_x_1) ;  /* 0x000004d000007945 */ /* 0x000fe80003800200 */
[----:B------:R-:W-:Y:S05]  /*05b0*/  @!P0 BRA `(.L_x_4) ;  /* 0x00000004002c8947 */ /* 0x000fea0003800000 */
[----:B------:R-:W-:Y:S02]  /*05c0*/  ISETP.GE.U32.AND P0, PT, R12, 0x8, PT ;  /* 0x000000080c00780c */ /* 0x000fe40003f06070 */
[----:B------:R-:W-:-:S04]  /*05d0*/  LOP3.LUT R6, R7, 0x7, RZ, 0xc0, !PT ;  /* 0x0000000707067812 */ /* 0x000fc800078ec0ff */
[----:B------:R-:W-:-:S07]  /*05e0*/  ISETP.NE.AND P1, PT, R6, RZ, PT ;  /* 0x000000ff0600720c */ /* 0x000fce0003f25270 */
[----:B------:R-:W-:Y:S06]  /*05f0*/  @!P0 BRA `(.L_x_5) ;  /* 0x0000000000688947 */ /* 0x000fec0003800000 */
[----:B------:R-:W0:Y:S01]  /*0600*/  LDCU.64 UR4, c[0x0][0x380] ;  /* 0x00007000ff0477ac */ /* 0x000e220008000a00 */
[----:B------:R-:W-:Y:S02]  /*0610*/  R2UR UR6, R18 ;  /* 0x00000000120672ca */ /* 0x000fe400000e0000 */
[----:B------:R-:W-:Y:S02]  /*0620*/  R2UR UR7, R19 ;  /* 0x00000000130772ca */ /* 0x000fe400000e0000 */
[----:B0-----:R-:W-:-:S05]  /*0630*/  IADD3 R4, P0, PT, R3, UR4, RZ ;  /* 0x0000000403047c10 */ /* 0x001fca000ff1e0ff */
[----:B------:R-:W-:-:S06]  /*0640*/  IMAD.X R5, RZ, RZ, UR5, P0 ;  /* 0x00000005ff057e24 */ /* 0x000fcc00080e06ff */
[----:B------:R-:W3:Y:S01]  /*0650*/  LDG.E.U8 R11, desc[UR6][R4.64] ;  /* 0x00000006040b7981 */ /* 0x000ee2000c1e1100 */
[----:B------:R-:W-:Y:S02]  /*0660*/  R2UR UR4, R18 ;  /* 0x00000000120472ca */ /* 0x000fe400000e0000 */
[----:B------:R-:W-:Y:S02]  /*0670*/  R2UR UR5, R19 ;  /* 0x00000000130572ca */ /* 0x000fe400000e0000 */
[----:B--2---:R-:W-:-:S05]  /*0680*/  IADD3 R8, P0, PT, R3, R16, RZ ;  /* 0x0000001003087210 */ /* 0x004fca0007f1e0ff */
[----:B------:R-:W-:-:S06]  /*0690*/  IMAD.X R9, RZ, RZ, R17, P0 ;  /* 0x000000ffff097224 */ /* 0x000fcc00000e0611 */
[----:B---3--:R0:W-:Y:S04]  /*06a0*/  ST.E.U8 desc[UR4][R8.64], R11 ;  /* 0x0000000b08007985 */ /* 0x0081e8000c101104 */
        /* <DEDUP_REMOVED lines=12> */
[----:B---3--:R-:W2:Y:S01]  /*0770*/  LDG.E.U8 R21, desc[UR6][R4.64+0x7] ;  /* 0x0000070604157981 */ /* 0x008ea2000c1e1100 */
[----:B------:R-:W-:-:S03]  /*0780*/  VIADD R3, R3, 0x8 ;  /* 0x0000000803037836 */ /* 0x000fc60000000000 */
[----:B--2---:R0:W-:Y:S04]  /*0790*/  ST.E.U8 desc[UR4][R8.64+0x7], R21 ;  /* 0x0000071508007985 */ /* 0x0041e8000c101104 */
.L_x_5:
[----:B------:R-:W-:Y:S05]  /*07a0*/  @!P1 BRA `(.L_x_4) ;  /* 0x0000000000b09947 */ /* 0x000fea0003800000 */
[----:B------:R-:W-:Y:S02]  /*07b0*/  ISETP.GE.U32.AND P0, PT, R6, 0x4, PT ;  /* 0x000000040600780c */ /* 0x000fe40003f06070 */
[----:B------:R-:W-:-:S04]  /*07c0*/  LOP3.LUT R0, R7, 0x3, RZ, 0xc0, !PT ;  /* 0x0000000307007812 */ /* 0x000fc800078ec0ff */
[----:B------:R-:W-:-:S07]  /*07d0*/  ISETP.NE.AND P1, PT, R0, RZ, PT ;  /* 0x000000ff0000720c */ /* 0x000fce0003f25270 */
[----:B------:R-:W-:Y:S06]  /*07e0*/  @!P0 BRA `(.L_x_6) ;  /* 0x0000000000488947 */ /* 0x000fec0003800000 */
[----:B------:R-:W1:Y:S01]  /*07f0*/  LDCU.64 UR4, c[0x0][0x380] ;  /* 0x00007000ff0477ac */ /* 0x000e620008000a00 */
[----:B------:R-:W-:Y:S02]  /*0800*/  R2UR UR6, R18 ;  /* 0x00000000120672ca */ /* 0x000fe400000e0000 */
[----:B------:R-:W-:Y:S02]  /*0810*/  R2UR UR7, R19 ;  /* 0x00000000130772ca */ /* 0x000fe400000e0000 */
[----:B-1----:R-:W-:-:S05]  /*0820*/  IADD3 R4, P0, PT, R3, UR4, RZ ;  /* 0x0000000403047c10 */ /* 0x002fca000ff1e0ff */
[----:B------:R-:W-:-:S06]  /*0830*/  IMAD.X R5, RZ, RZ, UR5, P0 ;  /* 0x00000005ff057e24 */ /* 0x000fcc00080e06ff */
[----:B0-----:R-:W3:Y:S01]  /*0840*/  LDG.E.U8 R11, desc[UR6][R4.64] ;  /* 0x00000006040b7981 */ /* 0x001ee2000c1e1100 */
        /* <DEDUP_REMOVED lines=9> */
[----:B------:R-:W2:Y:S01]  /*08e0*/  LDG.E.U8 R21, desc[UR6][R4.64+0x3] ;  /* 0x0000030604157981 */ /* 0x000ea2000c1e1100 */
[----:B------:R-:W-:-:S03]  /*08f0*/  VIADD R3, R3, 0x4 ;  /* 0x0000000403037836 */ /* 0x000fc60000000000 */
[----:B--2---:R1:W-:Y:S04]  /*0900*/  ST.E.U8 desc[UR4][R8.64+0x3], R21 ;  /* 0x0000031508007985 */ /* 0x0043e8000c101104 */
.L_x_6:
[----:B------:R-:W-:Y:S05]  /*0910*/  @!P1 BRA `(.L_x_4) ;  /* 0x0000000000549947 */ /* 0x000fea0003800000 */
[----:B------:R-:W3:Y:S01]  /*0920*/  LDCU.64 UR4, c[0x0][0x380] ;  /* 0x00007000ff0477ac */ /* 0x000ee20008000a00 */
[----:B012---:R-:W-:Y:S01]  /*0930*/  IADD3 R8, P0, PT, R3, R16, RZ ;  /* 0x0000001003087210 */ /* 0x007fe20007f1e0ff */
[----:B------:R-:W-:-:S04]  /*0940*/  IMAD.MOV R0, RZ, RZ, -R0 ;  /* 0x000000ffff007224 */ /* 0x000fc800078e0a00 */
[----:B------:R-:W-:Y:S01]  /*0950*/  IMAD.X R11, RZ, RZ, R17, P0 ;  /* 0x000000ffff0b7224 */ /* 0x000fe200000e0611 */
[----:B---3--:R-:W-:-:S05]  /*0960*/  IADD3 R6, P1, PT, R3, UR4, RZ ;  /* 0x0000000403067c10 */ /* 0x008fca000ff3e0ff */
[----:B------:R-:W-:-:S08]  /*0970*/  IMAD.X R9, RZ, RZ, UR5, P1 ;  /* 0x00000005ff097e24 */ /* 0x000fd000088e06ff */
.L_x_7:
[----:B------:R-:W-:Y:S01]  /*0980*/  R2UR UR4, R18 ;  /* 0x00000000120472ca */ /* 0x000fe200000e0000 */
[----:B---3--:R-:W-:Y:S01]  /*0990*/  IMAD.MOV.U32 R4, RZ, RZ, R6 ;  /* 0x000000ffff047224 */ /* 0x008fe200078e0006 */
[----:B------:R-:W-:Y:S01]  /*09a0*/  R2UR UR5, R19 ;  /* 0x00000000130572ca */ /* 0x000fe200000e0000 */
[----:B------:R-:W-:-:S12]  /*09b0*/  IMAD.MOV.U32 R5, RZ, RZ, R9 ;  /* 0x000000ffff057224 */ /* 0x000fd800078e0009 */
[----:B------:R0:W2:Y:S01]  /*09c0*/  LDG.E.U8 R3, desc[UR4][R4.64] ;  /* 0x0000000404037981 */ /* 0x0000a2000c1e1100 */
[----:B------:R-:W-:Y:S01]  /*09d0*/  VIADD R0, R0, 0x1 ;  /* 0x0000000100007836 */ /* 0x000fe20000000000 */
[----:B------:R-:W-:-:S04]  /*09e0*/  IADD3 R6, P2, PT, R6, 0x1, RZ ;  /* 0x0000000106067810 */ /* 0x000fc80007f5e0ff */
[----:B------:R-:W-:Y:S01]  /*09f0*/  ISETP.NE.AND P0, PT, R0, RZ, PT ;  /* 0x000000ff0000720c */ /* 0x000fe20003f05270 */
[----:B------:R-:W-:Y:S02]  /*0a00*/  IMAD.X R9, RZ, RZ, R9, P2 ;  /* 0x000000ffff097224 */ /* 0x000fe400010e0609 */
[----:B0-----:R-:W-:Y:S01]  /*0a10*/  IMAD.MOV.U32 R4, RZ, RZ, R8 ;  /* 0x000000ffff047224 */ /* 0x001fe200078e0008 */
[----:B------:R-:W-:Y:S01]  /*0a20*/  IADD3 R8, P1, PT, R8, 0x1, RZ ;  /* 0x0000000108087810 */ /* 0x000fe20007f3e0ff */
[----:B------:R-:W-:-:S04]  /*0a30*/  IMAD.MOV.U32 R5, RZ, RZ, R11 ;  /* 0x000000ffff057224 */ /* 0x000fc800078e000b */
[----:B------:R-:W-:Y:S01]  /*0a40*/  IMAD.X R11, RZ, RZ, R11, P1 ;  /* 0x000000ffff0b7224 */ /* 0x000fe200008e060b */
[----:B--2---:R3:W-:Y:S03]  /*0a50*/  ST.E.U8 desc[UR4][R4.64], R3 ;  /* 0x0000000304007985 */ /* 0x0047e6000c101104 */
[----:B------:R-:W-:Y:S05]  /*0a60*/  @P0 BRA `(.L_x_7) ;  /* 0xfffffffc00c40947 */ /* 0x000fea000383ffff */
.L_x_4:
[----:B------:R-:W-:Y:S05]  /*0a70*/  BSYNC.RECONVERGENT B0 ;  /* 0x0000000000007941 */ /* 0x000fea0003800200 */
.L_x_1:
[C---:B------:R-:W-:Y:S02]  /*0a80*/  R2UR UR6, R18.reuse ;  /* 0x00000000120672ca */ /* 0x040fe400000e0000 */
[C---:B------:R-:W-:Y:S02]  /*0a90*/  R2UR UR7, R19.reuse ;  /* 0x00000000130772ca */ /* 0x040fe400000e0000 */
[----:B------:R-:W-:Y:S02]  /*0aa0*/  R2UR UR4, R18 ;  /* 0x00000000120472ca */ /* 0x000fe400000e0000 */
[----:B------:R-:W-:Y:S02]  /*0ab0*/  R2UR UR5, R19 ;  /* 0x00000000130572ca */ /* 0x000fe400000e0000 */
[----:B------:R-:W-:-:S04]  /*0ac0*/  IADD3 R10, P0, PT, R2, R16, RZ ;  /* 0x00000010020a7210 */ /* 0x000fc80007f1e0ff */
[----:B01----:R-:W-:-:S05]  /*0ad0*/  LEA.HI.X.SX32 R11, R2, R17, 0x1, P0 ;  /* 0x00000011020b7211 */ /* 0x003fca00000f0eff */
[----:B------:R-:W4:Y:S04]  /*0ae0*/  LD.E.U8 R13, desc[UR6][R10.64] ;  /* 0x000000060a0d7980 */ /* 0x000f28000c101100 */
[----:B---3--:R-:W3:Y:S01]  /*0af0*/  LD.E.U8 R3, desc[UR4][R16.64] ;  /* 0x0000000410037980 */ /* 0x008ee2000c101100 */
[----:B------:R-:W-:Y:S01]  /*0b00*/  VIADD R7, R7, 0xffffffff ;  /* 0xffffffff07077836 */ /* 0x000fe20000000000 */
[----:B------:R-:W-:Y:S01]  /*0b10*/  MOV R20, 0xbc0 ;  /* 0x00000bc000147802 */ /* 0x000fe20000000f00 */
[----:B--2---:R-:W-:Y:S02]  /*0b20*/  IMAD.MOV.U32 R8, RZ, RZ, R23 ;  /* 0x000000ffff087224 */ /* 0x004fe400078e0017 */
[----:B------:R-:W-:Y:S02]  /*0b30*/  IMAD.MOV.U32 R9, RZ, RZ, R22 ;  /* 0x000000ffff097224 */ /* 0x000fe400078e0016 */
[----:B------:R-:W-:-:S02]  /*0b40*/  IMAD.MOV.U32 R4, RZ, RZ, R16 ;  /* 0x000000ffff047224 */ /* 0x000fc400078e0010 */
[----:B------:R-:W-:Y:S02]  /*0b50*/  IMAD.MOV.U32 R5, RZ, RZ, R17 ;  /* 0x000000ffff057224 */ /* 0x000fe400078e0011 */
[----:B------:R-:W-:Y:S02]  /*0b60*/  IMAD.MOV.U32 R6, RZ, RZ, 0x1 ;  /* 0x00000001ff067424 */ /* 0x000fe400078e00ff */
[----:B------:R-:W-:Y:S01]  /*0b70*/  IMAD.MOV.U32 R21, RZ, RZ, 0x0 ;  /* 0x00000000ff157424 */ /* 0x000fe200078e00ff */
[----:B----4-:R0:W-:Y:S04]  /*0b80*/  ST.E.U8 desc[UR4][R16.64], R13 ;  /* 0x0000000d10007985 */ /* 0x0101e8000c101104 */
[----:B---3--:R0:W-:Y:S04]  /*0b90*/  ST.E.U8 desc[UR6][R10.64], R3 ;  /* 0x000000030a007985 */ /* 0x0081e8000c101106 */
[----:B------:R0:W-:Y:S02]  /*0ba0*/  STL [R1], RZ ;  /* 0x000000ff01007387 */ /* 0x0001e40000100800 */
[----:B0-----:R-:W-:Y:S05]  /*0bb0*/  CALL.REL.NOINC `($_Z14permute_kernelPciPi$_Z14permute_devicePciiiPii) ;  /* 0x0000000000347944 */ /* 0x001fea0003c00000 */
[----:B------:R-:W2:Y:S01]  /*0bc0*/  LDL R0, [R1] ;  /* 0x0000000001007983 */ /* 0x000ea20000100800 */
[----:B------:R-:W0:Y:S01]  /*0bd0*/  LDC.64 R4, c[0x0][0x390] ;  /* 0x0000e400ff047b82 */ /* 0x000e220000000a00 */
[----:B------:R-:W-:Y:S02]  /*0be0*/  R2UR UR4, R18 ;  /* 0x00000000120472ca */ /* 0x000fe400000e0000 */
[----:B------:R-:W-:Y:S02]  /*0bf0*/  R2UR UR5, R19 ;  /* 0x00000000130572ca */ /* 0x000fe400000e0000 */
[----:B------:R-:W-:-:S06]  /*0c00*/  MOV R6, 0x8 ;  /* 0x0000000800067802 */ /* 0x000fcc0000000f00 */
[----:B------:R-:W1:Y:S01]  /*0c10*/  LDC.64 R6, c[0x4][R6] ;  /* 0x0100000006067b82 */ /* 0x000e620000000a00 */
[----:B0-----:R-:W-:-:S04]  /*0c20*/  IMAD.WIDE R2, R2, 0x4, R4 ;  /* 0x0000000402027825 */ /* 0x001fc800078e0204 */
[----:B------:R-:W-:Y:S02]  /*0c30*/  IMAD.MOV.U32 R4, RZ, RZ, R16 ;  /* 0x000000ffff047224 */ /* 0x000fe400078e0010 */
[----:B------:R-:W-:Y:S01]  /*0c40*/  IMAD.MOV.U32 R5, RZ, RZ, R17 ;  /* 0x000000ffff057224 */ /* 0x000fe200078e0011 */
[----:B-12---:R0:W-:Y:S06]  /*0c50*/  STG.E desc[UR4][R2.64], R0 ;  /* 0x0000000002007986 */ /* 0x0061ec000c101904 */
[----:B------:R-:W-:-:S07]  /*0c60*/  LEPC R20, `(.L_x_8) ;  /* 0x000000001014794e */ /* 0x000fce0000000000 */
[----:B0-----:R-:W-:Y:S05]  /*0c70*/  CALL.ABS.NOINC R6 ;  /* 0x0000000006007343 */ /* 0x001fea0003c00000 */
.L_x_8:
[----:B------:R-:W-:Y:S05]  /*0c80*/  EXIT ;  /* 0x000000000000794d */ /* 0x000fea0003800000 */
        .type           $_Z14permute_kernelPciPi$_Z14permute_devicePciiiPii,@function
        .size           $_Z14permute_kernelPciPi$_Z14permute_devicePciiiPii,(.L_x_18 - $_Z14permute_kernelPciPi$_Z14permute_devicePciiiPii)
$_Z14permute_kernelPciPi$_Z14permute_devicePciiiPii:
[----:B------:R-:W-:-:S05]  /*0c90*/  VIADD R1, R1, 0xffffffb0 ;  /* 0xffffffb001017836 */ /* 0x000fca0000000000 */
[----:B------:R-:W-:Y:S04]  /*0ca0*/  STL [R1+0x48], R37 ;  /* 0x0000482501007387 */ /* 0x000fe80000100800 */
        /* <DEDUP_REMOVED lines=10> */
[----:B------:R-:W-:Y:S04]  /*0d50*/  STL [R1], R2 ;  /* 0x0000000201007387 */ /* 0x000fe80000100800 */
[----:B------:R0:W-:Y:S04]  /*0d60*/  STL [R1+0x30], R27 ;  /* 0x0000301b01007387 */ /* 0x0001e80000100800 */
[----:B------:R1:W-:Y:S04]  /*0d70*/  STL [R1+0x28], R25 ;  /* 0x0000281901007387 */ /* 0x0003e80000100800 */
[----:B------:R2:W-:Y:S01]  /*0d80*/  STL [R1+0x20], R23 ;  /* 0x0000201701007387 */ /* 0x0005e20000100800 */
[----:B0-----:R-:W0:Y:S05]  /*0d90*/  BMOV.32.CLEAR R27, B7 ;  /* 0x00000000071b7355 */ /* 0x001e2a0000100000 */
[----:B-1----:R-:W1:Y:S05]  /*0da0*/  BMOV.32.CLEAR R25, B6 ;  /* 0x0000000006197355 */ /* 0x002e6a0000100000 */
[----:B------:R-:W-:Y:S01]  /*0db0*/  BSSY.RECONVERGENT B7, `(.L_x_9) ;  /* 0x00000b0000077945 */ /* 0x000fe20003800200 */
[----:B------:R3:W-:Y:S01]  /*0dc0*/  STL [R1+0x1c], R22 ;  /* 0x00001c1601007387 */ /* 0x0007e20000100800 */
[----:B--2---:R-:W-:-:S03]  /*0dd0*/  IMAD.MOV.U32 R23, RZ, RZ, R4 ;  /* 0x000000ffff177224 */ /* 0x004fc600078e0004 */
[----:B------:R2:W-:Y:S04]  /*0de0*/  STL [R1+0x10], R19 ;  /* 0x0000101301007387 */ /* 0x0005e80000100800 */
[----:B------:R4:W-:Y:S01]  /*0df0*/  STL [R1+0xc], R18 ;  /* 0x00000c1201007387 */ /* 0x0009e20000100800 */
[----:B---3--:R-:W-:-:S03]  /*0e00*/  IMAD.MOV.U32 R22, RZ, RZ, R5 ;  /* 0x000000ffff167224 */ /* 0x008fc600078e0005 */
[----:B------:R3:W-:Y:S01]  /*0e10*/  STL [R1+0x8], R17 ;  /* 0x0000081101007387 */ /* 0x0007e20000100800 */
[----:B--2---:R-:W-:Y:S02]  /*0e20*/  IMAD.MOV.U32 R19, RZ, RZ, R7 ;  /* 0x000000ffff137224 */ /* 0x004fe400078e0007 */
[----:B----4-:R-:W-:Y:S02]  /*0e30*/  IMAD.MOV.U32 R18, RZ, RZ, R8 ;  /* 0x000000ffff127224 */ /* 0x010fe400078e0008 */
[----:B---3--:R-:W-:Y:S01]  /*0e40*/  IMAD.MOV.U32 R17, RZ, RZ, R9 ;  /* 0x000000ffff117224 */ /* 0x008fe200078e0009 */
[----:B------:R-:W-:-:S13]  /*0e50*/  ISETP.NE.AND P0, PT, R19, R6, PT ;  /* 0x000000061300720c */ /* 0x000fda0003f05270 */
[----:B01----:R-:W-:Y:S05]  /*0e60*/  @!P0 BRA `(.L_x_10) ;  /* 0x00000008007c8947 */ /* 0x003fea0003800000 */
[----:B------:R-:W-:-:S05]  /*0e70*/  IMAD.MOV.U32 R26, RZ, RZ, R6 ;  /* 0x000000ffff1a7224 */ /* 0x000fca00078e0006 */
[----:B------:R-:W-:-:S13]  /*0e80*/  ISETP.GE.AND P0, PT, R19, R26, PT ;  /* 0x0000001a1300720c */ /* 0x000fda0003f06270 */
[----:B------:R-:W-:Y:S05]  /*0e90*/  @!P0 BRA `(.L_x_11) ;  /* 0x0000000800848947 */ /* 0x000fea0003800000 */
[----:B------:R-:W-:Y:S01]  /*0ea0*/  IMAD.IADD R2, R19, 0x1, -R26 ;  /* 0x0000000113027824 */ /* 0x000fe200078e0a1a */
[----:B------:R-:W0:Y:S01]  /*0eb0*/  LDC.64 R30, c[0x0][0x358] ;  /* 0x0000d600ff1e7b82 */ /* 0x000e220000000a00 */
[----:B------:R-:W-:Y:S01]  /*0ec0*/  IADD3 R28, P1, PT, R26, R23, RZ ;  /* 0x000000171a1c7210 */ /* 0x000fe20007f3e0ff */
[----:B------:R-:W-:Y:S01]  /*0ed0*/  BSSY.RECONVERGENT B6, `(.L_x_12) ;  /* 0x0000026000067945 */ /* 0x000fe20003800200 */
[----:B------:R-:W-:Y:S02]  /*0ee0*/  VIADD R0, R2, 0x1 ;  /* 0x0000000102007836 */ /* 0x000fe40000000000 */
[C---:B------:R-:W-:Y:S01]  /*0ef0*/  LEA.HI.X.SX32 R29, R26.reuse, R22, 0x1, P1 ;  /* 0x000000161a1d7211 */ /* 0x040fe200008f0eff */
[----:B------:R-:W-:Y:S02]  /*0f00*/  VIADD R16, R26, 0x1 ;  /* 0x000000011a107836 */ /* 0x000fe40000000000 */
[----:B------:R-:W-:-:S13]  /*0f10*/  LOP3.LUT P0, R0, R0, 0x3, RZ, 0xc0, !PT ;  /* 0x0000000300007812 */ /* 0x000fda000780c0ff */
[----:B------:R-:W-:Y:S05]  /*0f20*/  @!P0 BRA `(.L_x_13) ;  /* 0x0000000000808947 */ /* 0x000fea0003800000 */
[----:B------:R-:W-:-:S07]  /*0f30*/  IMAD.MOV R24, RZ, RZ, -R0 ;  /* 0x000000ffff187224 */ /* 0x000fce00078e0a00 */
.L_x_14:
[C---:B0-----:R-:W-:Y:S02]  /*0f40*/  R2UR UR6, R30.reuse ;  /* 0x000000001e0672ca */ /* 0x041fe400000e0000 */
[C---:B------:R-:W-:Y:S02]  /*0f50*/  R2UR UR7, R31.reuse ;  /* 0x000000001f0772ca */ /* 0x040fe400000e0000 */
[----:B------:R-:W-:Y:S02]  /*0f60*/  R2UR UR4, R30 ;  /* 0x000000001e0472ca */ /* 0x000fe400000e0000 */
[----:B------:R-:W-:Y:S02]  /*0f70*/  R2UR UR5, R31 ;  /* 0x000000001f0572ca */ /* 0x000fe400000e0000 */
[----:B-1----:R-:W-:-:S04]  /*0f80*/  IADD3 R36, P0, PT, R26, R23, RZ ;  /* 0x000000171a247210 */ /* 0x002fc80007f1e0ff */
[----:B------:R-:W-:-:S05]  /*0f90*/  LEA.HI.X.SX32 R37, R26, R22, 0x1, P0 ;  /* 0x000000161a257211 */ /* 0x000fca00000f0eff */
[----:B------:R-:W2:Y:S04]  /*0fa0*/  LD.E.U8 R11, desc[UR6][R36.64] ;  /* 0x00000006240b7980 */ /* 0x000ea8000c101100 */
[----:B------:R-:W3:Y:S01]  /*0fb0*/  LD.E.U8 R3, desc[UR4][R28.64] ;  /* 0x000000041c037980 */ /* 0x000ee2000c101100 */
[----:B------:R-:W-:Y:S01]  /*0fc0*/  IMAD.MOV.U32 R4, RZ, RZ, R23 ;  /* 0x000000ffff047224 */ /* 0x000fe200078e0017 */
[----:B------:R-:W-:Y:S01]  /*0fd0*/  MOV R20, 0x1070 ;  /* 0x0000107000147802 */ /* 0x000fe20000000f00 */
[----:B------:R-:W-:Y:S02]  /*0fe0*/  IMAD.MOV.U32 R5, RZ, RZ, R22 ;  /* 0x000000ffff057224 */ /* 0x000fe400078e0016 */
[----:B------:R-:W-:Y:S02]  /*0ff0*/  IMAD.MOV.U32 R6, RZ, RZ, R16 ;  /* 0x000000ffff067224 */ /* 0x000fe400078e0010 */
[----:B------:R-:W-:-:S02]  /*1000*/  IMAD.MOV.U32 R7, RZ, RZ, R19 ;  /* 0x000000ffff077224 */ /* 0x000fc400078e0013 */
[----:B------:R-:W-:Y:S02]  /*1010*/  IMAD.MOV.U32 R8, RZ, RZ, R18 ;  /* 0x000000ffff087224 */ /* 0x000fe400078e0012 */
[----:B------:R-:W-:Y:S02]  /*1020*/  IMAD.MOV.U32 R9, RZ, RZ, R17 ;  /* 0x000000ffff097224 */ /* 0x000fe400078e0011 */
[----:B------:R-:W-:Y:S01]  /*1030*/  IMAD.MOV.U32 R21, RZ, RZ, 0x0 ;  /* 0x00000000ff157424 */ /* 0x000fe200078e00ff */
[----:B--2---:R0:W-:Y:S04]  /*1040*/  ST.E.U8 desc[UR4][R28.64], R11 ;  /* 0x0000000b1c007985 */ /* 0x0041e8000c101104 */
[----:B---3--:R0:W-:Y:S02]  /*1050*/  ST.E.U8 desc[UR6][R36.64], R3 ;  /* 0x0000000324007985 */ /* 0x0081e4000c101106 */
[----:B0-----:R-:W-:Y:S05]  /*1060*/  CALL.REL.NOINC `($_Z14permute_kernelPciPi$_Z14permute_devicePciiiPii) ;  /* 0xfffffffc00087944 */ /* 0x001fea0003c3ffff */
[C---:B------:R-:W-:Y:S02]  /*1070*/  R2UR UR6, R30.reuse ;  /* 0x000000001e0672ca */ /* 0x040fe400000e0000 */
[C---:B------:R-:W-:Y:S02]  /*1080*/  R2UR UR7, R31.reuse ;  /* 0x000000001f0772ca */ /* 0x040fe400000e0000 */
[----:B------:R-:W-:Y:S02]  /*1090*/  R2UR UR4, R30 ;  /* 0x000000001e0472ca */ /* 0x000fe400000e0000 */
[----:B------:R-:W-:-:S09]  /*10a0*/  R2UR UR5, R31 ;  /* 0x000000001f0572ca */ /* 0x000fd200000e0000 */
[----:B------:R-:W2:Y:S04]  /*10b0*/  LD.E.U8 R5, desc[UR6][R36.64] ;  /* 0x0000000624057980 */ /* 0x000ea8000c101100 */
[----:B------:R-:W3:Y:S01]  /*10c0*/  LD.E.U8 R3, desc[UR4][R28.64] ;  /* 0x000000041c037980 */ /* 0x000ee2000c101100 */
[----:B------:R-:W-:Y:S02]  /*10d0*/  VIADD R24, R24, 0x1 ;  /* 0x0000000118187836 */ /* 0x000fe40000000000 */
[----:B------:R-:W-:-:S03]  /*10e0*/  VIADD R26, R26, 0x1 ;  /* 0x000000011a1a7836 */ /* 0x000fc60000000000 */
[----:B------:R-:W-:Y:S01]  /*10f0*/  ISETP.NE.AND P0, PT, R24, RZ, PT ;  /* 0x000000ff1800720c */ /* 0x000fe20003f05270 */
[----:B--2---:R1:W-:Y:S04]  /*1100*/  ST.E.U8 desc[UR4][R28.64], R5 ;  /* 0x000000051c007985 */ /* 0x0043e8000c101104 */
[----:B---3--:R1:W-:Y:S08]  /*1110*/  ST.E.U8 desc[UR6][R36.64], R3 ;  /* 0x0000000324007985 */ /* 0x0083f0000c101106 */
[----:B------:R-:W-:Y:S05]  /*1120*/  @P0 BRA `(.L_x_14) ;  /* 0xfffffffc00840947 */ /* 0x000fea000383ffff */
.L_x_13:
[----:B------:R-:W-:Y:S05]  /*1130*/  BSYNC.RECONVERGENT B6 ;  /* 0x0000000000067941 */ /* 0x000fea0003800200 */
.L_x_12:
[----:B------:R-:W-:-:S13]  /*1140*/  ISETP.GE.U32.AND P0, PT, R2, 0x3, PT ;  /* 0x000000030200780c */ /* 0x000fda0003f06070 */
[----:B------:R-:W-:Y:S05]  /*1150*/  @!P0 BRA `(.L_x_11) ;  /* 0x0000000400d48947 */ /* 0x000fea0003800000 */
[----:B------:R-:W-:Y:S01]  /*1160*/  BSSY.RECONVERGENT B6, `(.L_x_15) ;  /* 0x000006e000067945 */ /* 0x000fe20003800200 */
[C---:B------:R-:W-:Y:S02]  /*1170*/  IMAD.IADD R2, R26.reuse, 0x1, -R19 ;  /* 0x000000011a027824 */ /* 0x040fe400078e0a13 */
[----:B------:R-:W-:-:S07]  /*1180*/  VIADD R26, R26, 0xffffffff ;  /* 0xffffffff1a1a7836 */ /* 0x000fce0000000000 */
.L_x_16:
[----:B------:R-:W-:Y:S01]  /*1190*/  VIADD R0, R26, 0x1 ;  /* 0x000000011a007836 */ /* 0x000fe20000000000 */
[C---:B0-----:R-:W-:Y:S02]  /*11a0*/  R2UR UR6, R30.reuse ;  /* 0x000000001e0672ca */ /* 0x041fe400000e0000 */
[C---:B------:R-:W-:Y:S02]  /*11b0*/  R2UR UR7, R31.reuse ;  /* 0x000000001f0772ca */ /* 0x040fe400000e0000 */
[----:B------:R-:W-:Y:S02]  /*11c0*/  R2UR UR4, R30 ;  /* 0x000000001e0472ca */ /* 0x000fe400000e0000 */
[----:B------:R-:W-:Y:S02]  /*11d0*/  R2UR UR5, R31 ;  /* 0x000000001f0572ca */ /* 0x000fe400000e0000 */
[----:B-12---:R-:W-:-:S04]  /*11e0*/  IADD3 R36, P0, PT, R0, R23, RZ ;  /* 0x0000001700247210 */ /* 0x006fc80007f1e0ff */
        /* <DEDUP_REMOVED lines=20> */
[C---:B------:R-:W-:Y:S02]  /*1330*/  R2UR UR10, R30.reuse ;  /* 0x000000001e0a72ca */ /* 0x040fe400000e0000 */
[C---:B------:R-:W-:Y:S02]  /*1340*/  R2UR UR11, R31.reuse ;  /* 0x000000001f0b72ca */ /* 0x040fe400000e0000 */
[----:B------:R-:W-:Y:S02]  /*1350*/  R2UR UR8, R30 ;  /* 0x000000001e0872ca */ /* 0x000fe400000e0000 */
[----:B------:R-:W-:Y:S01]  /*1360*/  R2UR UR9, R31 ;  /* 0x000000001f0972ca */ /* 0x000fe200000e0000 */
[----:B--2---:R0:W-:Y:S04]  /*1370*/  ST.E.U8 desc[UR4][R28.64], R7 ;  /* 0x000000071c007985 */ /* 0x0041e8000c101104 */
[----:B---3--:R1:W-:Y:S04]  /*1380*/  ST.E.U8 desc[UR6][R36.64], R3 ;  /* 0x0000000324007985 */ /* 0x0083e8000c101106 */
[----:B------:R-:W2:Y:S04]  /*1390*/  LD.E.U8 R13, desc[UR10][R36.64+0x1] ;  /* 0x0000010a240d7980 */ /* 0x000ea8000c101100 */
[----:B------:R-:W3:Y:S01]  /*13a0*/  LD.E.U8 R11, desc[UR8][R28.64] ;  /* 0x000000081c0b7980 */ /* 0x000ee2000c101100 */
[----:B------:R-:W-:Y:S01]  /*13b0*/  IMAD.MOV.U32 R4, RZ, RZ, R23 ;  /* 0x000000ffff047224 */ /* 0x000fe200078e0017 */
[----:B------:R-:W-:Y:S01]  /*13c0*/  MOV R20, 0x1460 ;  /* 0x0000146000147802 */ /* 0x000fe20000000f00 */
[----:B------:R-:W-:-:S02]  /*13d0*/  IMAD.MOV.U32 R5, RZ, RZ, R22 ;  /* 0x000000ffff057224 */ /* 0x000fc400078e0016 */
[----:B------:R-:W-:Y:S02]  /*13e0*/  IMAD.MOV.U32 R6, RZ, RZ, R16 ;  /* 0x000000ffff067224 */ /* 0x000fe400078e0010 */
[----:B0-----:R-:W-:Y:S02]  /*13f0*/  IMAD.MOV.U32 R7, RZ, RZ, R19 ;  /* 0x000000ffff077224 */ /* 0x001fe400078e0013 */
[----:B------:R-:W-:Y:S02]  /*1400*/  IMAD.MOV.U32 R8, RZ, RZ, R18 ;  /* 0x000000ffff087224 */ /* 0x000fe400078e0012 */
[----:B------:R-:W-:Y:S02]  /*1410*/  IMAD.MOV.U32 R9, RZ, RZ, R17 ;  /* 0x000000ffff097224 */ /* 0x000fe400078e0011 */
[----:B------:R-:W-:Y:S01]  /*1420*/  IMAD.MOV.U32 R21, RZ, RZ, 0x0 ;  /* 0x00000000ff157424 */ /* 0x000fe200078e00ff */
[----:B--2---:R1:W-:Y:S04]  /*1430*/  ST.E.U8 desc[UR4][R28.64], R13 ;  /* 0x0000000d1c007985 */ /* 0x0043e8000c101104 */
[----:B---3--:R1:W-:Y:S02]  /*1440*/  ST.E.U8 desc[UR6][R36.64+0x1], R11 ;  /* 0x0000010b24007985 */ /* 0x0083e4000c101106 */
[----:B-1----:R-:W-:Y:S05]  /*1450*/  CALL.REL.NOINC `($_Z14permute_kernelPciPi$_Z14permute_devicePciiiPii) ;  /* 0xfffffff8000c7944 */ /* 0x002fea0003c3ffff */
        /* <DEDUP_REMOVED lines=58> */
[----:B------:R-:W-:Y:S01]  /*1800*/  ISETP.NE.AND P0, PT, R2, 0x1, PT ;  /* 0x000000010200780c */ /* 0x000fe20003f05270 */
[----:B--2---:R2:W-:Y:S04]  /*1810*/  ST.E.U8 desc[UR4][R28.64], R5 ;  /* 0x000000051c007985 */ /* 0x0045e8000c101104 */
[----:B---3--:R2:W-:Y:S08]  /*1820*/  ST.E.U8 desc[UR6][R36.64+0x3], R3 ;  /* 0x0000030324007985 */ /* 0x0085f0000c101106 */
[----:B------:R-:W-:Y:S05]  /*1830*/  @P0 BRA `(.L_x_16) ;  /* 0xfffffff800540947 */ /* 0x000fea000383ffff */
[----:B------:R-:W-:Y:S05]  /*1840*/  BSYNC.RECONVERGENT B6 ;  /* 0x0000000000067941 */ /* 0x000fea0003800200 */
.L_x_15:
[----:B------:R-:W-:Y:S05]  /*1850*/  BRA `(.L_x_11) ;  /* 0x0000000000147947 */ /* 0x000fea0003800000 */
.L_x_10:
[----:B------:R-:W0:Y:S02]  /*1860*/  LDCU UR4, c[0x0][0x2f8] ;  /* 0x00005f00ff0477ac */ /* 0x000e240008000800 */
[----:B0-----:R-:W-:-:S05]  /*1870*/  VIADD R3, R18, -UR4 ;  /* 0x8000000412037c36 */ /* 0x001fca0008000000 */
[----:B------:R-:W2:Y:S02]  /*1880*/  LDL R0, [R3] ;  /* 0x0000000003007983 */ /* 0x000ea40000100800 */
[----:B--2---:R-:W-:-:S05]  /*1890*/  VIADD R0, R0, 0x1 ;  /* 0x0000000100007836 */ /* 0x004fca0000000000 */
[----:B------:R3:W-:Y:S02]  /*18a0*/  STL [R3], R0 ;  /* 0x0000000003007387 */ /* 0x0007e40000100800 */
.L_x_11:
[----:B------:R-:W-:Y:S05]  /*18b0*/  BSYNC.RECONVERGENT B7 ;  /* 0x0000000000077941 */ /* 0x000fea0003800200 */
.L_x_9:
[----:B------:R-:W3:Y:S01]  /*18c0*/  LDL R20, [R1+0x14] ;  /* 0x0000140001147983 */ /* 0x000ee20000100800 */
[----:B------:R4:W-:Y:S05]  /*18d0*/  BMOV.32 B6, R25 ;  /* 0x0000001906007356 */ /* 0x0009ea0000000000 */
[----:B------:R-:W3:Y:S01]  /*18e0*/  LDL R21, [R1+0x18] ;  /* 0x0000180001157983 */ /* 0x000ee20000100800 */
[----:B------:R5:W-:Y:S05]  /*18f0*/  BMOV.32 B7, R27 ;  /* 0x0000001b07007356 */ /* 0x000bea0000000000 */
[----:B------:R-:W3:Y:S04]  /*1900*/  LDL R2, [R1] ;  /* 0x0000000001027983 */ /* 0x000ee80000100800 */
[----:B------:R-:W3:Y:S04]  /*1910*/  LDL R16, [R1+0x4] ;  /* 0x0000040001107983 */ /* 0x000ee80000100800 */
[----:B------:R-:W3:Y:S04]  /*1920*/  LDL R17, [R1+0x8] ;  /* 0x0000080001117983 */ /* 0x000ee80000100800 */
[----:B------:R-:W3:Y:S04]  /*1930*/  LDL R18, [R1+0xc] ;  /* 0x00000c0001127983 */ /* 0x000ee80000100800 */
[----:B------:R-:W3:Y:S04]  /*1940*/  LDL R19, [R1+0x10] ;  /* 0x0000100001137983 */ /* 0x000ee80000100800 */
[----:B------:R-:W3:Y:S04]  /*1950*/  LDL R22, [R1+0x1c] ;  /* 0x00001c0001167983 */ /* 0x000ee80000100800 */
[----:B------:R-:W3:Y:S04]  /*1960*/  LDL R23, [R1+0x20] ;  /* 0x0000200001177983 */ /* 0x000ee80000100800 */
[----:B------:R-:W3:Y:S04]  /*1970*/  LDL R24, [R1+0x24] ;  /* 0x0000240001187983 */ /* 0x000ee80000100800 */
[----:B----4-:R-:W3:Y:S04]  /*1980*/  LDL R25, [R1+0x28] ;  /* 0x0000280001197983 */ /* 0x010ee80000100800 */
[----:B------:R-:W3:Y:S04]  /*1990*/  LDL R26, [R1+0x2c] ;  /* 0x00002c00011a7983 */ /* 0x000ee80000100800 */
[----:B-----5:R-:W3:Y:S04]  /*19a0*/  LDL R27, [R1+0x30] ;  /* 0x00003000011b7983 */ /* 0x020ee80000100800 */
[----:B-12---:R-:W3:Y:S04]  /*19b0*/  LDL R28, [R1+0x34] ;  /* 0x00003400011c7983 */ /* 0x006ee80000100800 */
[----:B------:R-:W3:Y:S04]  /*19c0*/  LDL R29, [R1+0x38] ;  /* 0x00003800011d7983 */ /* 0x000ee80000100800 */
[----:B0-----:R-:W3:Y:S04]  /*19d0*/  LDL R30, [R1+0x3c] ;  /* 0x00003c00011e7983 */ /* 0x001ee80000100800 */
[----:B------:R-:W3:Y:S04]  /*19e0*/  LDL R31, [R1+0x40] ;  /* 0x00004000011f7983 */ /* 0x000ee80000100800 */
[----:B------:R-:W3:Y:S04]  /*19f0*/  LDL R36, [R1+0x44] ;  /* 0x0000440001247983 */ /* 0x000ee80000100800 */
[----:B------:R0:W3:Y:S02]  /*1a00*/  LDL R37, [R1+0x48] ;  /* 0x0000480001257983 */ /* 0x0000e40000100800 */
[----:B0-----:R-:W-:Y:S01]  /*1a10*/  VIADD R1, R1, 0x50 ;  /* 0x0000005001017836 */ /* 0x001fe20000000000 */
[----:B---3--:R-:W-:Y:S06]  /*1a20*/  RET.REL.NODEC R20 `(_Z14permute_kernelPciPi) ;  /* 0xffffffe414747950 */ /* 0x008fec0003c3ffff */
.L_x_17:
[----:B------:R-:W-:-:S00]  /*1a30*/  BRA `(.L_x_17) ;  /* 0xfffffffc00fc7947 */ /* 0x000fc0000383ffff */
[----:B------:R-:W-:-:S00]  /*1a40*/  NOP ;  /* 0x0000000000007918 */ /* 0x000fc00000000000 */
        /* <DEDUP_REMOVED lines=11> */
.L_x_18:


//--------------------- .nv.shared.reserved.0     --------------------------
	.section	.nv.shared.reserved.0,"aw",@nobits
	.weak		__nv_reservedSMEM_offset_0_alias
	.size		__nv_reservedSMEM_offset_0_alias, 0, 64
	.other		__nv_reservedSMEM_offset_0_alias,@"STO_CUDA_RESERVED_SHARED STV_DEFAULT"
__nv_reservedSMEM_offset_0_alias:
	.zero		0
	.zero		64


//--------------------- .nv.constant0._Z14permute_kernelPciPi --------------------------
	.section	.nv.constant0._Z14permute_kernelPciPi,"a",@progbits
	.sectionflags	@""
	.align	4
.nv.constant0._Z14permute_kernelPciPi:
	.zero		920


//--------------------- SYMBOLS --------------------------

	.type		.nv.reservedSmem.offset0,@object
	.size		.nv.reservedSmem.offset0,0x4
	.type		malloc,@function
	.type		free,@function
